//
// Generated by NVIDIA NVVM Compiler
//
// Compiler Build ID: CL-36424714
// Cuda compilation tools, release 13.0, V13.0.88
// Based on NVVM 20.0.0
//

.version 9.0
.target sm_100
.address_size 64

	// .globl	_Z17perTheadHistogramILi96ELi100EEvPiiS0_
// _ZZ17perTheadHistogramILi96ELi100EEvPiiS0_E4hist has been demoted

.visible .entry _Z17perTheadHistogramILi96ELi100EEvPiiS0_(
	.param .u64 .ptr .align 1 _Z17perTheadHistogramILi96ELi100EEvPiiS0__param_0,
	.param .u32 _Z17perTheadHistogramILi96ELi100EEvPiiS0__param_1,
	.param .u64 .ptr .align 1 _Z17perTheadHistogramILi96ELi100EEvPiiS0__param_2
)
{
	.reg .pred 	%p<15>;
	.reg .b32 	%r<156>;
	.reg .b64 	%rd<15>;
	// demoted variable
	.shared .align 4 .b8 _ZZ17perTheadHistogramILi96ELi100EEvPiiS0_E4hist[38400];
	ld.param.u64 	%rd4, [_Z17perTheadHistogramILi96ELi100EEvPiiS0__param_0];
	ld.param.u32 	%r40, [_Z17perTheadHistogramILi96ELi100EEvPiiS0__param_1];
	ld.param.u64 	%rd3, [_Z17perTheadHistogramILi96ELi100EEvPiiS0__param_2];
	cvta.to.global.u64 	%rd1, %rd4;
	mov.u32 	%r1, %ntid.x;
	mov.u32 	%r41, %nctaid.x;
	mul.lo.s32 	%r2, %r1, %r41;
	mov.u32 	%r149, %tid.x;
	shl.b32 	%r42, %r149, 2;
	mov.u32 	%r43, _ZZ17perTheadHistogramILi96ELi100EEvPiiS0_E4hist;
	add.s32 	%r4, %r43, %r42;
	mov.b32 	%r44, 0;
	st.shared.u32 	[%r4], %r44;
	st.shared.u32 	[%r4+384], %r44;
	st.shared.u32 	[%r4+768], %r44;
	st.shared.u32 	[%r4+1152], %r44;
	st.shared.u32 	[%r4+1536], %r44;
	st.shared.u32 	[%r4+1920], %r44;
	st.shared.u32 	[%r4+2304], %r44;
	st.shared.u32 	[%r4+2688], %r44;
	st.shared.u32 	[%r4+3072], %r44;
	st.shared.u32 	[%r4+3456], %r44;
	st.shared.u32 	[%r4+3840], %r44;
	st.shared.u32 	[%r4+4224], %r44;
	st.shared.u32 	[%r4+4608], %r44;
	st.shared.u32 	[%r4+4992], %r44;
	st.shared.u32 	[%r4+5376], %r44;
	st.shared.u32 	[%r4+5760], %r44;
	st.shared.u32 	[%r4+6144], %r44;
	st.shared.u32 	[%r4+6528], %r44;
	st.shared.u32 	[%r4+6912], %r44;
	st.shared.u32 	[%r4+7296], %r44;
	st.shared.u32 	[%r4+7680], %r44;
	st.shared.u32 	[%r4+8064], %r44;
	st.shared.u32 	[%r4+8448], %r44;
	st.shared.u32 	[%r4+8832], %r44;
	st.shared.u32 	[%r4+9216], %r44;
	st.shared.u32 	[%r4+9600], %r44;
	st.shared.u32 	[%r4+9984], %r44;
	st.shared.u32 	[%r4+10368], %r44;
	st.shared.u32 	[%r4+10752], %r44;
	st.shared.u32 	[%r4+11136], %r44;
	st.shared.u32 	[%r4+11520], %r44;
	st.shared.u32 	[%r4+11904], %r44;
	st.shared.u32 	[%r4+12288], %r44;
	st.shared.u32 	[%r4+12672], %r44;
	st.shared.u32 	[%r4+13056], %r44;
	st.shared.u32 	[%r4+13440], %r44;
	st.shared.u32 	[%r4+13824], %r44;
	st.shared.u32 	[%r4+14208], %r44;
	st.shared.u32 	[%r4+14592], %r44;
	st.shared.u32 	[%r4+14976], %r44;
	st.shared.u32 	[%r4+15360], %r44;
	st.shared.u32 	[%r4+15744], %r44;
	st.shared.u32 	[%r4+16128], %r44;
	st.shared.u32 	[%r4+16512], %r44;
	st.shared.u32 	[%r4+16896], %r44;
	st.shared.u32 	[%r4+17280], %r44;
	st.shared.u32 	[%r4+17664], %r44;
	st.shared.u32 	[%r4+18048], %r44;
	st.shared.u32 	[%r4+18432], %r44;
	st.shared.u32 	[%r4+18816], %r44;
	st.shared.u32 	[%r4+19200], %r44;
	st.shared.u32 	[%r4+19584], %r44;
	st.shared.u32 	[%r4+19968], %r44;
	st.shared.u32 	[%r4+20352], %r44;
	st.shared.u32 	[%r4+20736], %r44;
	st.shared.u32 	[%r4+21120], %r44;
	st.shared.u32 	[%r4+21504], %r44;
	st.shared.u32 	[%r4+21888], %r44;
	st.shared.u32 	[%r4+22272], %r44;
	st.shared.u32 	[%r4+22656], %r44;
	st.shared.u32 	[%r4+23040], %r44;
	st.shared.u32 	[%r4+23424], %r44;
	st.shared.u32 	[%r4+23808], %r44;
	st.shared.u32 	[%r4+24192], %r44;
	st.shared.u32 	[%r4+24576], %r44;
	st.shared.u32 	[%r4+24960], %r44;
	st.shared.u32 	[%r4+25344], %r44;
	st.shared.u32 	[%r4+25728], %r44;
	st.shared.u32 	[%r4+26112], %r44;
	st.shared.u32 	[%r4+26496], %r44;
	st.shared.u32 	[%r4+26880], %r44;
	st.shared.u32 	[%r4+27264], %r44;
	st.shared.u32 	[%r4+27648], %r44;
	st.shared.u32 	[%r4+28032], %r44;
	st.shared.u32 	[%r4+28416], %r44;
	st.shared.u32 	[%r4+28800], %r44;
	st.shared.u32 	[%r4+29184], %r44;
	st.shared.u32 	[%r4+29568], %r44;
	st.shared.u32 	[%r4+29952], %r44;
	st.shared.u32 	[%r4+30336], %r44;
	st.shared.u32 	[%r4+30720], %r44;
	st.shared.u32 	[%r4+31104], %r44;
	st.shared.u32 	[%r4+31488], %r44;
	st.shared.u32 	[%r4+31872], %r44;
	st.shared.u32 	[%r4+32256], %r44;
	st.shared.u32 	[%r4+32640], %r44;
	st.shared.u32 	[%r4+33024], %r44;
	st.shared.u32 	[%r4+33408], %r44;
	st.shared.u32 	[%r4+33792], %r44;
	st.shared.u32 	[%r4+34176], %r44;
	st.shared.u32 	[%r4+34560], %r44;
	st.shared.u32 	[%r4+34944], %r44;
	st.shared.u32 	[%r4+35328], %r44;
	st.shared.u32 	[%r4+35712], %r44;
	st.shared.u32 	[%r4+36096], %r44;
	st.shared.u32 	[%r4+36480], %r44;
	st.shared.u32 	[%r4+36864], %r44;
	st.shared.u32 	[%r4+37248], %r44;
	st.shared.u32 	[%r4+37632], %r44;
	st.shared.u32 	[%r4+38016], %r44;
	setp.ge.s32 	%p1, %r149, %r40;
	@%p1 bra 	$L__BB0_5;
	add.s32 	%r45, %r149, %r2;
	max.s32 	%r46, %r40, %r45;
	setp.lt.s32 	%p2, %r45, %r40;
	selp.u32 	%r47, 1, 0, %p2;
	add.s32 	%r48, %r45, %r47;
	sub.s32 	%r49, %r46, %r48;
	div.u32 	%r50, %r49, %r2;
	add.s32 	%r5, %r50, %r47;
	and.b32  	%r51, %r5, 3;
	setp.eq.s32 	%p3, %r51, 3;
	mov.u32 	%r147, %r149;
	@%p3 bra 	$L__BB0_4;
	add.s32 	%r53, %r5, 1;
	and.b32  	%r6, %r53, 3;
	mov.b32 	%r146, 0;
	mov.u32 	%r147, %r149;
$L__BB0_3:
	.pragma "nounroll";
	mul.wide.s32 	%rd5, %r147, 4;
	add.s64 	%rd6, %rd1, %rd5;
	ld.global.u32 	%r54, [%rd6];
	mul.hi.s32 	%r55, %r54, 1374389535;
	shr.u32 	%r56, %r55, 31;
	shr.u32 	%r57, %r55, 5;
	add.s32 	%r58, %r57, %r56;
	mul.lo.s32 	%r59, %r58, 100;
	sub.s32 	%r60, %r54, %r59;
	mad.lo.s32 	%r61, %r60, 384, %r4;
	ld.shared.u32 	%r62, [%r61];
	add.s32 	%r63, %r62, 1;
	st.shared.u32 	[%r61], %r63;
	add.s32 	%r147, %r147, %r2;
	add.s32 	%r146, %r146, 1;
	setp.ne.s32 	%p4, %r146, %r6;
	@%p4 bra 	$L__BB0_3;
$L__BB0_4:
	setp.lt.u32 	%p5, %r5, 3;
	@%p5 bra 	$L__BB0_5;
	bra.uni 	$L__BB0_18;
$L__BB0_5:
	setp.gt.u32 	%p7, %r149, 99;
	@%p7 bra 	$L__BB0_17;
	add.s32 	%r12, %r1, -1;
	add.s32 	%r13, %r149, 1;
	add.s32 	%r14, %r1, -2;
	and.b32  	%r15, %r12, 3;
	and.b32  	%r16, %r12, -4;
	neg.s32 	%r17, %r16;
	add.s32 	%r18, %r149, 4;
	cvta.to.global.u64 	%rd2, %rd3;
$L__BB0_7:
	setp.ne.s32 	%p8, %r12, 0;
	@%p8 bra 	$L__BB0_9;
	mad.lo.s32 	%r144, %r149, 384, %r4;
	ld.shared.u32 	%r155, [%r144];
	bra.uni 	$L__BB0_16;
$L__BB0_9:
	setp.lt.u32 	%p9, %r14, 3;
	mad.lo.s32 	%r23, %r149, 384, %r43;
	add.s32 	%r24, %r23, %r42;
	ld.shared.u32 	%r155, [%r24];
	mov.b32 	%r154, 0;
	@%p9 bra 	$L__BB0_12;
	mov.u32 	%r150, %r18;
	mov.u32 	%r151, %r17;
$L__BB0_11:
	add.s32 	%r108, %r150, -2;
	add.s32 	%r109, %r150, -3;
	rem.u32 	%r110, %r109, %r1;
	shl.b32 	%r111, %r110, 2;
	add.s32 	%r112, %r23, %r111;
	ld.shared.u32 	%r113, [%r112];
	add.s32 	%r114, %r155, %r113;
	st.shared.u32 	[%r24], %r114;
	rem.u32 	%r115, %r108, %r1;
	shl.b32 	%r116, %r115, 2;
	add.s32 	%r117, %r23, %r116;
	ld.shared.u32 	%r118, [%r117];
	add.s32 	%r119, %r114, %r118;
	st.shared.u32 	[%r24], %r119;
	add.s32 	%r120, %r150, -1;
	rem.u32 	%r121, %r120, %r1;
	shl.b32 	%r122, %r121, 2;
	add.s32 	%r123, %r23, %r122;
	ld.shared.u32 	%r124, [%r123];
	add.s32 	%r125, %r119, %r124;
	st.shared.u32 	[%r24], %r125;
	rem.u32 	%r126, %r150, %r1;
	shl.b32 	%r127, %r126, 2;
	add.s32 	%r128, %r23, %r127;
	ld.shared.u32 	%r129, [%r128];
	add.s32 	%r155, %r125, %r129;
	st.shared.u32 	[%r24], %r155;
	add.s32 	%r151, %r151, 4;
	add.s32 	%r150, %r150, 4;
	setp.ne.s32 	%p10, %r151, 0;
	mov.u32 	%r154, %r16;
	@%p10 bra 	$L__BB0_11;
$L__BB0_12:
	setp.eq.s32 	%p11, %r15, 0;
	@%p11 bra 	$L__BB0_16;
	setp.eq.s32 	%p12, %r15, 1;
	add.s32 	%r34, %r13, %r154;
	rem.u32 	%r130, %r34, %r1;
	shl.b32 	%r131, %r130, 2;
	add.s32 	%r132, %r23, %r131;
	ld.shared.u32 	%r133, [%r132];
	add.s32 	%r155, %r155, %r133;
	st.shared.u32 	[%r24], %r155;
	@%p12 bra 	$L__BB0_16;
	setp.eq.s32 	%p13, %r15, 2;
	add.s32 	%r134, %r34, 1;
	rem.u32 	%r135, %r134, %r1;
	shl.b32 	%r136, %r135, 2;
	add.s32 	%r137, %r23, %r136;
	ld.shared.u32 	%r138, [%r137];
	add.s32 	%r155, %r155, %r138;
	st.shared.u32 	[%r24], %r155;
	@%p13 bra 	$L__BB0_16;
	add.s32 	%r139, %r34, 2;
	rem.u32 	%r140, %r139, %r1;
	shl.b32 	%r141, %r140, 2;
	add.s32 	%r142, %r23, %r141;
	ld.shared.u32 	%r143, [%r142];
	add.s32 	%r155, %r155, %r143;
	st.shared.u32 	[%r24], %r155;
$L__BB0_16:
	mul.wide.u32 	%rd13, %r149, 4;
	add.s64 	%rd14, %rd2, %rd13;
	st.global.u32 	[%rd14], %r155;
	add.s32 	%r149, %r149, %r1;
	setp.lt.u32 	%p14, %r149, 100;
	@%p14 bra 	$L__BB0_7;
$L__BB0_17:
	ret;
$L__BB0_18:
	mul.wide.s32 	%rd7, %r147, 4;
	add.s64 	%rd8, %rd1, %rd7;
	ld.global.u32 	%r64, [%rd8];
	mul.hi.s32 	%r65, %r64, 1374389535;
	shr.u32 	%r66, %r65, 31;
	shr.u32 	%r67, %r65, 5;
	add.s32 	%r68, %r67, %r66;
	mul.lo.s32 	%r69, %r68, 100;
	sub.s32 	%r70, %r64, %r69;
	mad.lo.s32 	%r71, %r70, 384, %r4;
	ld.shared.u32 	%r72, [%r71];
	add.s32 	%r73, %r72, 1;
	st.shared.u32 	[%r71], %r73;
	mul.wide.s32 	%rd9, %r2, 4;
	add.s64 	%rd10, %rd8, %rd9;
	ld.global.u32 	%r74, [%rd10];
	mul.hi.s32 	%r75, %r74, 1374389535;
	shr.u32 	%r76, %r75, 31;
	shr.u32 	%r77, %r75, 5;
	add.s32 	%r78, %r77, %r76;
	mul.lo.s32 	%r79, %r78, 100;
	sub.s32 	%r80, %r74, %r79;
	mad.lo.s32 	%r81, %r80, 384, %r4;
	ld.shared.u32 	%r82, [%r81];
	add.s32 	%r83, %r82, 1;
	st.shared.u32 	[%r81], %r83;
	add.s64 	%rd11, %rd10, %rd9;
	ld.global.u32 	%r84, [%rd11];
	mul.hi.s32 	%r85, %r84, 1374389535;
	shr.u32 	%r86, %r85, 31;
	shr.u32 	%r87, %r85, 5;
	add.s32 	%r88, %r87, %r86;
	mul.lo.s32 	%r89, %r88, 100;
	sub.s32 	%r90, %r84, %r89;
	mad.lo.s32 	%r91, %r90, 384, %r4;
	ld.shared.u32 	%r92, [%r91];
	add.s32 	%r93, %r92, 1;
	st.shared.u32 	[%r91], %r93;
	add.s64 	%rd12, %rd11, %rd9;
	ld.global.u32 	%r94, [%rd12];
	mul.hi.s32 	%r95, %r94, 1374389535;
	shr.u32 	%r96, %r95, 31;
	shr.u32 	%r97, %r95, 5;
	add.s32 	%r98, %r97, %r96;
	mul.lo.s32 	%r99, %r98, 100;
	sub.s32 	%r100, %r94, %r99;
	mad.lo.s32 	%r101, %r100, 384, %r4;
	ld.shared.u32 	%r102, [%r101];
	add.s32 	%r103, %r102, 1;
	st.shared.u32 	[%r101], %r103;
	shl.b32 	%r104, %r2, 2;
	add.s32 	%r147, %r104, %r147;
	setp.lt.s32 	%p6, %r147, %r40;
	@%p6 bra 	$L__BB0_18;
	bra.uni 	$L__BB0_5;

}


// ===== COMPILED SASS (sm_100) =====

	.target	sm_100

	.elftype	@"ET_EXEC"


//--------------------- .note.nv.tkinfo           --------------------------
	.section	.note.nv.tkinfo,"",@"SHT_NOTE"
	.sectionflags	@"SHF_NOTE_NV_TKINFO"
	.tkinfo
        /*0018*/ 	.word	0x00000002
        /*0030*/ 	.string	""
        /*0030*/ 	.string	"ptxas"
        /*0030*/ 	.string	"Cuda compilation tools, release 13.0, V13.0.88"
        /*0030*/ 	.string	"Build cuda_13.0.r13.0/compiler.36424714_0"
        /*0030*/ 	.string	"-arch sm_100 -m 64 "



//--------------------- .note.nv.cuinfo           --------------------------
	.section	.note.nv.cuinfo,"",@"SHT_NOTE"
	.sectionflags	@"SHF_NOTE_NV_CUINFO"
        /*0018*/ 	.short	0x0002
        /*001a*/ 	.short	0x0064
        /*001c*/ 	.short	0x0082
	.zero		2


//--------------------- .nv.info                  --------------------------
	.section	.nv.info,"",@"SHT_CUDA_INFO"
	.align	4


	//----- nvinfo : EIATTR_REGCOUNT
	.align		4
        /*0000*/ 	.byte	0x04, 0x2f
        /*0002*/ 	.short	(.L_1 - .L_0)
	.align		4
.L_0:
        /*0004*/ 	.word	index@(_Z17perTheadHistogramILi96ELi100EEvPiiS0_)
        /*0008*/ 	.word	0x00000019


	//----- nvinfo : EIATTR_FRAME_SIZE
	.align		4
.L_1:
        /*000c*/ 	.byte	0x04, 0x11
        /*000e*/ 	.short	(.L_3 - .L_2)
	.align		4
.L_2:
        /*0010*/ 	.word	index@(_Z17perTheadHistogramILi96ELi100EEvPiiS0_)
        /*0014*/ 	.word	0x00000000


	//----- nvinfo : EIATTR_MIN_STACK_SIZE
	.align		4
.L_3:
        /*0018*/ 	.byte	0x04, 0x12
        /*001a*/ 	.short	(.L_5 - .L_4)
	.align		4
.L_4:
        /*001c*/ 	.word	index@(_Z17perTheadHistogramILi96ELi100EEvPiiS0_)
        /*0020*/ 	.word	0x00000000
.L_5:


//--------------------- .nv.compat                --------------------------
	.section	.nv.compat,"",@"SHT_CUDA_COMPAT_INFO"
	.align	4
        /*0000*/ 	.byte	0x02, 0x09, 0x00, 0x00, 0x02, 0x02, 0x01, 0x00, 0x02, 0x05, 0x05, 0x00, 0x03, 0x07, 0x01, 0x01
        /*0010*/ 	.byte	0x02, 0x03, 0x00, 0x00, 0x02, 0x06, 0x01, 0x00, 0x04, 0x0b, 0x08, 0x00, 0x09, 0x00, 0x00, 0x00
        /*0020*/ 	.byte	0x00, 0x00, 0x00, 0x00


//--------------------- .nv.info._Z17perTheadHistogramILi96ELi100EEvPiiS0_ --------------------------
	.section	.nv.info._Z17perTheadHistogramILi96ELi100EEvPiiS0_,"",@"SHT_CUDA_INFO"
	.sectionflags	@""
	.align	4


	//----- nvinfo : EIATTR_CUDA_API_VERSION
	.align		4
        /*0000*/ 	.byte	0x04, 0x37
        /*0002*/ 	.short	(.L_7 - .L_6)
.L_6:
        /*0004*/ 	.word	0x00000082


	//----- nvinfo : EIATTR_KPARAM_INFO
	.align		4
.L_7:
        /*0008*/ 	.byte	0x04, 0x17
        /*000a*/ 	.short	(.L_9 - .L_8)
.L_8:
        /*000c*/ 	.word	0x00000000
        /*0010*/ 	.short	0x0002
        /*0012*/ 	.short	0x0010
        /*0014*/ 	.byte	0x00, 0xf5, 0x21, 0x00


	//----- nvinfo : EIATTR_KPARAM_INFO
	.align		4
.L_9:
        /*0018*/ 	.byte	0x04, 0x17
        /*001a*/ 	.short	(.L_11 - .L_10)
.L_10:
        /*001c*/ 	.word	0x00000000
        /*0020*/ 	.short	0x0001
        /*0022*/ 	.short	0x0008
        /*0024*/ 	.byte	0x00, 0xf0, 0x11, 0x00


	//----- nvinfo : EIATTR_KPARAM_INFO
	.align		4
.L_11:
        /*0028*/ 	.byte	0x04, 0x17
        /*002a*/ 	.short	(.L_13 - .L_12)
.L_12:
        /*002c*/ 	.word	0x00000000
        /*0030*/ 	.short	0x0000
        /*0032*/ 	.short	0x0000
        /*0034*/ 	.byte	0x00, 0xf5, 0x21, 0x00


	//----- nvinfo : EIATTR_SPARSE_MMA_MASK
	.align		4
.L_13:
        /*0038*/ 	.byte	0x03, 0x50
        /*003a*/ 	.short	0x0000


	//----- nvinfo : EIATTR_MAXREG_COUNT
	.align		4
        /*003c*/ 	.byte	0x03, 0x1b
        /*003e*/ 	.short	0x00ff


	//----- nvinfo : EIATTR_MERCURY_ISA_VERSION
	.align		4
        /*0040*/ 	.byte	0x03, 0x5f
        /*0042*/ 	.short	0x0101


	//----- nvinfo : EIATTR_VRC_CTA_INIT_COUNT
	.align		4
        /*0044*/ 	.byte	0x02, 0x4a
	.zero		1
	.zero		1


	//----- nvinfo : EIATTR_EXIT_INSTR_OFFSETS
	.align		4
        /*0048*/ 	.byte	0x04, 0x1c
        /*004a*/ 	.short	(.L_15 - .L_14)


	//   ....[0]....
.L_14:
        /*004c*/ 	.word	0x00000d40


	//   ....[1]....
        /*0050*/ 	.word	0x00001670


	//----- nvinfo : EIATTR_CRS_STACK_SIZE
	.align		4
.L_15:
        /*0054*/ 	.byte	0x04, 0x1e
        /*0056*/ 	.short	(.L_17 - .L_16)
.L_16:
        /*0058*/ 	.word	0x00000000


	//----- nvinfo : EIATTR_CBANK_PARAM_SIZE
	.align		4
.L_17:
        /*005c*/ 	.byte	0x03, 0x19
        /*005e*/ 	.short	0x0018


	//----- nvinfo : EIATTR_PARAM_CBANK
	.align		4
        /*0060*/ 	.byte	0x04, 0x0a
        /*0062*/ 	.short	(.L_19 - .L_18)
	.align		4
.L_18:
        /*0064*/ 	.word	index@(.nv.constant0._Z17perTheadHistogramILi96ELi100EEvPiiS0_)
        /*0068*/ 	.short	0x0380
        /*006a*/ 	.short	0x0018


	//----- nvinfo : EIATTR_SW_WAR
	.align		4
.L_19:
        /*006c*/ 	.byte	0x04, 0x36
        /*006e*/ 	.short	(.L_21 - .L_20)
.L_20:
        /*0070*/ 	.word	0x00000008
.L_21:


//--------------------- .nv.callgraph             --------------------------
	.section	.nv.callgraph,"",@"SHT_CUDA_CALLGRAPH"
	.align	4
	.sectionentsize	8
	.align		4
        /*0000*/ 	.word	0x00000000
	.align		4
        /*0004*/ 	.word	0xffffffff
	.align		4
        /*0008*/ 	.word	0x00000000
	.align		4
        /*000c*/ 	.word	0xfffffffe
	.align		4
        /*0010*/ 	.word	0x00000000
	.align		4
        /*0014*/ 	.word	0xfffffffd
	.align		4
        /*0018*/ 	.word	0x00000000
	.align		4
        /*001c*/ 	.word	0xfffffffc


//--------------------- .text._Z17perTheadHistogramILi96ELi100EEvPiiS0_ --------------------------
	.section	.text._Z17perTheadHistogramILi96ELi100EEvPiiS0_,"ax",@progbits
	.align	128
        .global         _Z17perTheadHistogramILi96ELi100EEvPiiS0_
        .type           _Z17perTheadHistogramILi96ELi100EEvPiiS0_,@function
        .size           _Z17perTheadHistogramILi96ELi100EEvPiiS0_,(.L_x_11 - _Z17perTheadHistogramILi96ELi100EEvPiiS0_)
        .other          _Z17perTheadHistogramILi96ELi100EEvPiiS0_,@"STO_CUDA_ENTRY STV_DEFAULT"
_Z17perTheadHistogramILi96ELi100EEvPiiS0_:
.text._Z17perTheadHistogramILi96ELi100EEvPiiS0_:
[----:B------:R-:W-:Y:S01]  /*0000*/  LDC R1, c[0x0][0x37c] ;  /* 0x0000df00ff017b82 */ /* 0x000fe20000000800 */
[----:B------:R-:W0:Y:S01]  /*0010*/  S2R R2, SR_CgaCtaId ;  /* 0x0000000000027919 */ /* 0x000e220000008800 */
[----:B------:R-:W-:Y:S01]  /*0020*/  MOV R3, 0x400 ;  /* 0x0000040000037802 */ /* 0x000fe20000000f00 */
[----:B------:R-:W1:Y:S01]  /*0030*/  LDCU UR4, c[0x0][0x388] ;  /* 0x00007100ff0477ac */ /* 0x000e620008000800 */
[----:B------:R-:W-:Y:S01]  /*0040*/  BSSY.RECONVERGENT B0, `(.L_x_0) ;  /* 0x00000ce000007945 */ /* 0x000fe20003800200 */
[----:B------:R-:W1:Y:S01]  /*0050*/  S2R R0, SR_TID.X ;  /* 0x0000000000007919 */ /* 0x000e620000002100 */
[----:B------:R-:W2:Y:S02]  /*0060*/  LDCU UR10, c[0x0][0x360] ;  /* 0x00006c00ff0a77ac */ /* 0x000ea40008000800 */
[----:B------:R-:W3:Y:S01]  /*0070*/  LDC R5, c[0x0][0x370] ;  /* 0x0000dc00ff057b82 */ /* 0x000ee20000000800 */
[----:B------:R-:W4:Y:S01]  /*0080*/  LDCU.64 UR8, c[0x0][0x358] ;  /* 0x00006b00ff0877ac */ /* 0x000f220008000a00 */
[----:B0-----:R-:W-:-:S02]  /*0090*/  LEA R3, R2, R3, 0x18 ;  /* 0x0000000302037211 */ /* 0x001fc400078ec0ff */
[----:B-1----:R-:W-:-:S03]  /*00a0*/  ISETP.GE.AND P0, PT, R0, UR4, PT ;  /* 0x0000000400007c0c */ /* 0x002fc6000bf06270 */
[----:B------:R-:W-:Y:S02]  /*00b0*/  IMAD R2, R0, 0x4, R3 ;  /* 0x0000000400027824 */ /* 0x000fe400078e0203 */
[----:B------:R-:W-:-:S03]  /*00c0*/  IMAD.MOV.U32 R4, RZ, RZ, R0 ;  /* 0x000000ffff047224 */ /* 0x000fc600078e0000 */
[----:B------:R0:W-:Y:S04]  /*00d0*/  STS [R2], RZ ;  /* 0x000000ff02007388 */ /* 0x0001e80000000800 */
[----:B------:R0:W-:Y:S04]  /*00e0*/  STS [R2+0x180], RZ ;  /* 0x000180ff02007388 */ /* 0x0001e80000000800 */
        /* <DEDUP_REMOVED lines=97> */
[----:B------:R0:W-:Y:S01]  /*0700*/  STS [R2+0x9480], RZ ;  /* 0x009480ff02007388 */ /* 0x0001e20000000800 */
[----:B--234-:R-:W-:Y:S05]  /*0710*/  @P0 BRA `(.L_x_1) ;  /* 0x0000000400800947 */ /* 0x01cfea0003800000 */
[----:B------:R-:W-:Y:S01]  /*0720*/  IMAD R5, R5, UR10, RZ ;  /* 0x0000000a05057c24 */ /* 0x000fe2000f8e02ff */
[----:B------:R-:W-:Y:S03]  /*0730*/  BSSY.RECONVERGENT B1, `(.L_x_2) ;  /* 0x0000032000017945 */ /* 0x000fe60003800200 */
[----:B------:R-:W1:Y:S01]  /*0740*/  I2F.U32.RP R11, R5 ;  /* 0x00000005000b7306 */ /* 0x000e620000209000 */
[C---:B------:R-:W-:Y:S01]  /*0750*/  IMAD.IADD R8, R5.reuse, 0x1, R4 ;  /* 0x0000000105087824 */ /* 0x040fe200078e0204 */
[----:B------:R-:W-:Y:S01]  /*0760*/  ISETP.NE.U32.AND P2, PT, R5, RZ, PT ;  /* 0x000000ff0500720c */ /* 0x000fe20003f45070 */
[----:B------:R-:W-:-:S03]  /*0770*/  IMAD.MOV R13, RZ, RZ, -R5 ;  /* 0x000000ffff0d7224 */ /* 0x000fc600078e0a05 */
[C---:B------:R-:W-:Y:S02]  /*0780*/  ISETP.GE.AND P0, PT, R8.reuse, UR4, PT ;  /* 0x0000000408007c0c */ /* 0x040fe4000bf06270 */
[----:B------:R-:W-:Y:S02]  /*0790*/  VIMNMX R9, PT, PT, R8, UR4, !PT ;  /* 0x0000000408097c48 */ /* 0x000fe4000ffe0100 */
[----:B------:R-:W-:-:S04]  /*07a0*/  SEL R10, RZ, 0x1, P0 ;  /* 0x00000001ff0a7807 */ /* 0x000fc80000000000 */
[----:B------:R-:W-:Y:S01]  /*07b0*/  IADD3 R8, PT, PT, R9, -R8, -R10 ;  /* 0x8000000809087210 */ /* 0x000fe20007ffe80a */
[----:B-1----:R-:W1:Y:S02]  /*07c0*/  MUFU.RCP R11, R11 ;  /* 0x0000000b000b7308 */ /* 0x002e640000001000 */
[----:B-1----:R-:W-:-:S06]  /*07d0*/  IADD3 R6, PT, PT, R11, 0xffffffe, RZ ;  /* 0x0ffffffe0b067810 */ /* 0x002fcc0007ffe0ff */
[----:B------:R1:W2:Y:S02]  /*07e0*/  F2I.FTZ.U32.TRUNC.NTZ R7, R6 ;  /* 0x0000000600077305 */ /* 0x0002a4000021f000 */
[----:B-1----:R-:W-:Y:S02]  /*07f0*/  HFMA2 R6, -RZ, RZ, 0, 0 ;  /* 0x00000000ff067431 */ /* 0x002fe400000001ff */
[----:B--2---:R-:W-:-:S04]  /*0800*/  IMAD R13, R13, R7, RZ ;  /* 0x000000070d0d7224 */ /* 0x004fc800078e02ff */
[----:B------:R-:W-:-:S06]  /*0810*/  IMAD.HI.U32 R7, R7, R13, R6 ;  /* 0x0000000d07077227 */ /* 0x000fcc00078e0006 */
[----:B------:R-:W-:-:S04]  /*0820*/  IMAD.HI.U32 R9, R7, R8, RZ ;  /* 0x0000000807097227 */ /* 0x000fc800078e00ff */
[----:B------:R-:W-:-:S04]  /*0830*/  IMAD.MOV R6, RZ, RZ, -R9 ;  /* 0x000000ffff067224 */ /* 0x000fc800078e0a09 */
[----:B------:R-:W-:Y:S02]  /*0840*/  IMAD R8, R5, R6, R8 ;  /* 0x0000000605087224 */ /* 0x000fe400078e0208 */
[----:B------:R-:W1:Y:S03]  /*0850*/  LDC.64 R6, c[0x0][0x380] ;  /* 0x0000e000ff067b82 */ /* 0x000e660000000a00 */
[----:B------:R-:W-:-:S13]  /*0860*/  ISETP.GE.U32.AND P0, PT, R8, R5, PT ;  /* 0x000000050800720c */ /* 0x000fda0003f06070 */
[----:B------:R-:W-:Y:S01]  /*0870*/  @P0 IMAD.IADD R8, R8, 0x1, -R5 ;  /* 0x0000000108080824 */ /* 0x000fe200078e0a05 */
[----:B------:R-:W-:-:S04]  /*0880*/  @P0 IADD3 R9, PT, PT, R9, 0x1, RZ ;  /* 0x0000000109090810 */ /* 0x000fc80007ffe0ff */
[----:B------:R-:W-:-:S13]  /*0890*/  ISETP.GE.U32.AND P1, PT, R8, R5, PT ;  /* 0x000000050800720c */ /* 0x000fda0003f26070 */
[----:B------:R-:W-:Y:S01]  /*08a0*/  @P1 VIADD R9, R9, 0x1 ;  /* 0x0000000109091836 */ /* 0x000fe20000000000 */
[----:B------:R-:W-:-:S05]  /*08b0*/  @!P2 LOP3.LUT R9, RZ, R5, RZ, 0x33, !PT ;  /* 0x00000005ff09a212 */ /* 0x000fca00078e33ff */
[----:B------:R-:W-:Y:S01]  /*08c0*/  IMAD.IADD R11, R10, 0x1, R9 ;  /* 0x000000010a0b7824 */ /* 0x000fe200078e0209 */
[----:B------:R-:W-:-:S04]  /*08d0*/  MOV R10, R4 ;  /* 0x00000004000a7202 */ /* 0x000fc80000000f00 */
[C---:B------:R-:W-:Y:S02]  /*08e0*/  LOP3.LUT R8, R11.reuse, 0x3, RZ, 0xc0, !PT ;  /* 0x000000030b087812 */ /* 0x040fe400078ec0ff */
[----:B------:R-:W-:Y:S02]  /*08f0*/  ISETP.GE.U32.AND P1, PT, R11, 0x3, PT ;  /* 0x000000030b00780c */ /* 0x000fe40003f26070 */
[----:B------:R-:W-:-:S13]  /*0900*/  ISETP.NE.AND P0, PT, R8, 0x3, PT ;  /* 0x000000030800780c */ /* 0x000fda0003f05270 */
[----:B-1----:R-:W-:Y:S05]  /*0910*/  @!P0 BRA `(.L_x_3) ;  /* 0x00000000004c8947 */ /* 0x002fea0003800000 */
[----:B------:R-:W1:Y:S01]  /*0920*/  LDC.64 R8, c[0x0][0x380] ;  /* 0x0000e000ff087b82 */ /* 0x000e620000000a00 */
[----:B------:R-:W-:Y:S01]  /*0930*/  VIADD R11, R11, 0x1 ;  /* 0x000000010b0b7836 */ /* 0x000fe20000000000 */
[----:B------:R-:W-:Y:S01]  /*0940*/  MOV R10, R4 ;  /* 0x00000004000a7202 */ /* 0x000fe20000000f00 */
[----:B------:R-:W-:-:S03]  /*0950*/  IMAD.MOV.U32 R14, RZ, RZ, RZ ;  /* 0x000000ffff0e7224 */ /* 0x000fc600078e00ff */
[----:B------:R-:W-:-:S07]  /*0960*/  LOP3.LUT R17, R11, 0x3, RZ, 0xc0, !PT ;  /* 0x000000030b117812 */ /* 0x000fce00078ec0ff */
.L_x_4:
[----:B-1----:R-:W-:-:S06]  /*0970*/  IMAD.WIDE R12, R10, 0x4, R8 ;  /* 0x000000040a0c7825 */ /* 0x002fcc00078e0208 */
[----:B--2---:R-:W2:Y:S01]  /*0980*/  LDG.E R12, desc[UR8][R12.64] ;  /* 0x000000080c0c7981 */ /* 0x004ea2000c1e1900 */
[----:B------:R-:W-:Y:S01]  /*0990*/  VIADD R14, R14, 0x1 ;  /* 0x000000010e0e7836 */ /* 0x000fe20000000000 */
[----:B------:R-:W-:-:S04]  /*09a0*/  IADD3 R10, PT, PT, R5, R10, RZ ;  /* 0x0000000a050a7210 */ /* 0x000fc80007ffe0ff */
[----:B------:R-:W-:Y:S01]  /*09b0*/  ISETP.NE.AND P0, PT, R14, R17, PT ;  /* 0x000000110e00720c */ /* 0x000fe20003f05270 */
[----:B--2---:R-:W-:-:S05]  /*09c0*/  IMAD.HI R11, R12, 0x51eb851f, RZ ;  /* 0x51eb851f0c0b7827 */ /* 0x004fca00078e02ff */
[----:B------:R-:W-:-:S04]  /*09d0*/  SHF.R.U32.HI R16, RZ, 0x1f, R11 ;  /* 0x0000001fff107819 */ /* 0x000fc8000001160b */
[----:B------:R-:W-:-:S05]  /*09e0*/  LEA.HI R11, R11, R16, RZ, 0x1b ;  /* 0x000000100b0b7211 */ /* 0x000fca00078fd8ff */
[----:B------:R-:W-:-:S04]  /*09f0*/  IMAD R11, R11, -0x64, R12 ;  /* 0xffffff9c0b0b7824 */ /* 0x000fc800078e020c */
[----:B------:R-:W-:-:S05]  /*0a00*/  IMAD R11, R11, 0x180, R2 ;  /* 0x000001800b0b7824 */ /* 0x000fca00078e0202 */
[----:B------:R-:W1:Y:S02]  /*0a10*/  LDS R15, [R11] ;  /* 0x000000000b0f7984 */ /* 0x000e640000000800 */
[----:B-1----:R-:W-:-:S05]  /*0a20*/  VIADD R16, R15, 0x1 ;  /* 0x000000010f107836 */ /* 0x002fca0000000000 */
[----:B------:R2:W-:Y:S01]  /*0a30*/  STS [R11], R16 ;  /* 0x000000100b007388 */ /* 0x0005e20000000800 */
[----:B------:R-:W-:Y:S05]  /*0a40*/  @P0 BRA `(.L_x_4) ;  /* 0xfffffffc00c80947 */ /* 0x000fea000383ffff */
.L_x_3:
[----:B------:R-:W-:Y:S05]  /*0a50*/  BSYNC.RECONVERGENT B1 ;  /* 0x0000000000017941 */ /* 0x000fea0003800200 */
.L_x_2:
[----:B------:R-:W-:Y:S05]  /*0a60*/  @!P1 BRA `(.L_x_1) ;  /* 0x0000000000ac9947 */ /* 0x000fea0003800000 */
.L_x_5:
[----:B------:R-:W-:-:S05]  /*0a70*/  IMAD.WIDE R18, R10, 0x4, R6 ;  /* 0x000000040a127825 */ /* 0x000fca00078e0206 */
[----:B--2---:R-:W2:Y:S01]  /*0a80*/  LDG.E R11, desc[UR8][R18.64] ;  /* 0x00000008120b7981 */ /* 0x004ea2000c1e1900 */
[----:B------:R-:W-:-:S05]  /*0a90*/  IMAD.WIDE R12, R5, 0x4, R18 ;  /* 0x00000004050c7825 */ /* 0x000fca00078e0212 */
[----:B------:R-:W3:Y:S01]  /*0aa0*/  LDG.E R22, desc[UR8][R12.64] ;  /* 0x000000080c167981 */ /* 0x000ee2000c1e1900 */
[----:B-1----:R-:W-:-:S05]  /*0ab0*/  IMAD.WIDE R14, R5, 0x4, R12 ;  /* 0x00000004050e7825 */ /* 0x002fca00078e020c */
[----:B------:R-:W4:Y:S01]  /*0ac0*/  LDG.E R8, desc[UR8][R14.64] ;  /* 0x000000080e087981 */ /* 0x000f22000c1e1900 */
[----:B------:R-:W-:-:S05]  /*0ad0*/  IMAD.WIDE R16, R5, 0x4, R14 ;  /* 0x0000000405107825 */ /* 0x000fca00078e020e */
[----:B------:R-:W5:Y:S01]  /*0ae0*/  LDG.E R9, desc[UR8][R16.64] ;  /* 0x0000000810097981 */ /* 0x000f62000c1e1900 */
[----:B------:R-:W-:-:S05]  /*0af0*/  IMAD R10, R5, 0x4, R10 ;  /* 0x00000004050a7824 */ /* 0x000fca00078e020a */
[----:B------:R-:W-:Y:S01]  /*0b00*/  ISETP.GE.AND P0, PT, R10, UR4, PT ;  /* 0x000000040a007c0c */ /* 0x000fe2000bf06270 */
[----:B--2---:R-:W-:-:S05]  /*0b10*/  IMAD.HI R20, R11, 0x51eb851f, RZ ;  /* 0x51eb851f0b147827 */ /* 0x004fca00078e02ff */
[----:B------:R-:W-:Y:S01]  /*0b20*/  SHF.R.U32.HI R21, RZ, 0x1f, R20 ;  /* 0x0000001fff157819 */ /* 0x000fe20000011614 */
[----:B---3--:R-:W-:-:S03]  /*0b30*/  IMAD.HI R12, R22, 0x51eb851f, RZ ;  /* 0x51eb851f160c7827 */ /* 0x008fc600078e02ff */
[----:B------:R-:W-:Y:S02]  /*0b40*/  LEA.HI R20, R20, R21, RZ, 0x1b ;  /* 0x0000001514147211 */ /* 0x000fe400078fd8ff */
[----:B------:R-:W-:Y:S01]  /*0b50*/  SHF.R.U32.HI R13, RZ, 0x1f, R12 ;  /* 0x0000001fff0d7819 */ /* 0x000fe2000001160c */
[----:B----4-:R-:W-:-:S03]  /*0b60*/  IMAD.HI R14, R8, 0x51eb851f, RZ ;  /* 0x51eb851f080e7827 */ /* 0x010fc600078e02ff */
[----:B------:R-:W-:Y:S01]  /*0b70*/  LEA.HI R13, R12, R13, RZ, 0x1b ;  /* 0x0000000d0c0d7211 */ /* 0x000fe200078fd8ff */
[----:B------:R-:W-:Y:S01]  /*0b80*/  IMAD R11, R20, -0x64, R11 ;  /* 0xffffff9c140b7824 */ /* 0x000fe200078e020b */
[----:B------:R-:W-:-:S03]  /*0b90*/  SHF.R.U32.HI R15, RZ, 0x1f, R14 ;  /* 0x0000001fff0f7819 */ /* 0x000fc6000001160e */
[----:B------:R-:W-:Y:S01]  /*0ba0*/  IMAD R11, R11, 0x180, R2 ;  /* 0x000001800b0b7824 */ /* 0x000fe200078e0202 */
[----:B------:R-:W-:Y:S01]  /*0bb0*/  LEA.HI R15, R14, R15, RZ, 0x1b ;  /* 0x0000000f0e0f7211 */ /* 0x000fe200078fd8ff */
[----:B------:R-:W-:Y:S02]  /*0bc0*/  IMAD R13, R13, -0x64, R22 ;  /* 0xffffff9c0d0d7824 */ /* 0x000fe400078e0216 */
[----:B-----5:R-:W-:Y:S01]  /*0bd0*/  IMAD.HI R14, R9, 0x51eb851f, RZ ;  /* 0x51eb851f090e7827 */ /* 0x020fe200078e02ff */
[----:B------:R-:W1:Y:S03]  /*0be0*/  LDS R18, [R11] ;  /* 0x000000000b127984 */ /* 0x000e660000000800 */
[----:B------:R-:W-:Y:S02]  /*0bf0*/  IMAD R13, R13, 0x180, R2 ;  /* 0x000001800d0d7824 */ /* 0x000fe400078e0202 */
[----:B------:R-:W-:-:S04]  /*0c00*/  IMAD R15, R15, -0x64, R8 ;  /* 0xffffff9c0f0f7824 */ /* 0x000fc800078e0208 */
[----:B------:R-:W-:Y:S02]  /*0c10*/  IMAD R15, R15, 0x180, R2 ;  /* 0x000001800f0f7824 */ /* 0x000fe400078e0202 */
[----:B-1----:R-:W-:-:S05]  /*0c20*/  VIADD R18, R18, 0x1 ;  /* 0x0000000112127836 */ /* 0x002fca0000000000 */
[----:B------:R1:W-:Y:S04]  /*0c30*/  STS [R11], R18 ;  /* 0x000000120b007388 */ /* 0x0003e80000000800 */
[----:B------:R-:W2:Y:S01]  /*0c40*/  LDS R12, [R13] ;  /* 0x000000000d0c7984 */ /* 0x000ea20000000800 */
[----:B-1----:R-:W-:-:S04]  /*0c50*/  SHF.R.U32.HI R11, RZ, 0x1f, R14 ;  /* 0x0000001fff0b7819 */ /* 0x002fc8000001160e */
[----:B------:R-:W-:-:S05]  /*0c60*/  LEA.HI R14, R14, R11, RZ, 0x1b ;  /* 0x0000000b0e0e7211 */ /* 0x000fca00078fd8ff */
[----:B------:R-:W-:-:S04]  /*0c70*/  IMAD R9, R14, -0x64, R9 ;  /* 0xffffff9c0e097824 */ /* 0x000fc800078e0209 */
[----:B------:R-:W-:Y:S02]  /*0c80*/  IMAD R9, R9, 0x180, R2 ;  /* 0x0000018009097824 */ /* 0x000fe400078e0202 */
[----:B--2---:R-:W-:-:S05]  /*0c90*/  VIADD R12, R12, 0x1 ;  /* 0x000000010c0c7836 */ /* 0x004fca0000000000 */
[----:B------:R-:W-:Y:S04]  /*0ca0*/  STS [R13], R12 ;  /* 0x0000000c0d007388 */ /* 0x000fe80000000800 */
[----:B------:R-:W1:Y:S02]  /*0cb0*/  LDS R8, [R15] ;  /* 0x000000000f087984 */ /* 0x000e640000000800 */
[----:B-1----:R-:W-:-:S05]  /*0cc0*/  IADD3 R8, PT, PT, R8, 0x1, RZ ;  /* 0x0000000108087810 */ /* 0x002fca0007ffe0ff */
[----:B------:R-:W-:Y:S04]  /*0cd0*/  STS [R15], R8 ;  /* 0x000000080f007388 */ /* 0x000fe80000000800 */
[----:B------:R-:W1:Y:S02]  /*0ce0*/  LDS R11, [R9] ;  /* 0x00000000090b7984 */ /* 0x000e640000000800 */
[----:B-1----:R-:W-:-:S05]  /*0cf0*/  VIADD R14, R11, 0x1 ;  /* 0x000000010b0e7836 */ /* 0x002fca0000000000 */
[----:B------:R1:W-:Y:S01]  /*0d00*/  STS [R9], R14 ;  /* 0x0000000e09007388 */ /* 0x0003e20000000800 */
[----:B------:R-:W-:Y:S05]  /*0d10*/  @!P0 BRA `(.L_x_5) ;  /* 0xfffffffc00548947 */ /* 0x000fea000383ffff */
.L_x_1:
[----:B------:R-:W-:Y:S05]  /*0d20*/  BSYNC.RECONVERGENT B0 ;  /* 0x0000000000007941 */ /* 0x000fea0003800200 */
.L_x_0:
[----:B------:R-:W-:-:S13]  /*0d30*/  ISETP.GT.U32.AND P0, PT, R4, 0x63, PT ;  /* 0x000000630400780c */ /* 0x000fda0003f04070 */
[----:B------:R-:W-:Y:S05]  /*0d40*/  @P0 EXIT ;  /* 0x000000000000094d */ /* 0x000fea0003800000 */
[----:B------:R-:W-:Y:S01]  /*0d50*/  UIADD3 UR4, UPT, UPT, UR10, -0x1, URZ ;  /* 0xffffffff0a047890 */ /* 0x000fe2000fffe0ff */
[C---:B------:R-:W-:Y:S01]  /*0d60*/  IADD3 R6, PT, PT, R4.reuse, 0x1, RZ ;  /* 0x0000000104067810 */ /* 0x040fe20007ffe0ff */
[----:B------:R-:W-:Y:S01]  /*0d70*/  UIADD3 UR5, UPT, UPT, UR10, -0x2, URZ ;  /* 0xfffffffe0a057890 */ /* 0x000fe2000fffe0ff */
[----:B------:R-:W-:Y:S01]  /*0d80*/  VIADD R5, R4, 0x4 ;  /* 0x0000000404057836 */ /* 0x000fe20000000000 */
[----:B------:R-:W-:Y:S02]  /*0d90*/  ULOP3.LUT UR7, UR4, 0xfffffffc, URZ, 0xc0, !UPT ;  /* 0xfffffffc04077892 */ /* 0x000fe4000f8ec0ff */
[----:B------:R-:W-:Y:S02]  /*0da0*/  ULOP3.LUT UR6, UR4, 0x3, URZ, 0xc0, !UPT ;  /* 0x0000000304067892 */ /* 0x000fe4000f8ec0ff */
[----:B------:R-:W-:Y:S02]  /*0db0*/  UIADD3 UR11, UPT, UPT, -UR7, URZ, URZ ;  /* 0x000000ff070b7290 */ /* 0x000fe4000fffe1ff */
[----:B------:R-:W-:-:S11]  /*0dc0*/  UISETP.GE.U32.AND UP0, UPT, UR5, 0x3, UPT ;  /* 0x000000030500788c */ /* 0x000fd6000bf06070 */
.L_x_9:
[----:B------:R-:W-:-:S13]  /*0dd0*/  ISETP.NE.AND P0, PT, RZ, UR4, PT ;  /* 0x00000004ff007c0c */ /* 0x000fda000bf05270 */
[----:B------:R-:W-:-:S06]  /*0de0*/  @!P0 IMAD R7, R4, 0x180, R2 ;  /* 0x0000018004078824 */ /* 0x000fcc00078e0202 */
[----:B------:R-:W3:Y:S01]  /*0df0*/  @!P0 LDS R7, [R7] ;  /* 0x0000000007078984 */ /* 0x000ee20000000800 */
[----:B------:R-:W-:Y:S05]  /*0e00*/  @!P0 BRA `(.L_x_6) ;  /* 0x0000000800008947 */ /* 0x000fea0003800000 */
[----:B-1----:R-:W-:Y:S02]  /*0e10*/  IMAD R9, R4, 0x180, R3 ;  /* 0x0000018004097824 */ /* 0x002fe400078e0203 */
[----:B------:R-:W-:-:S03]  /*0e20*/  IMAD.MOV.U32 R13, RZ, RZ, RZ ;  /* 0x000000ffff0d7224 */ /* 0x000fc600078e00ff */
[----:B------:R-:W-:-:S05]  /*0e30*/  LEA R8, R0, R9, 0x2 ;  /* 0x0000000900087211 */ /* 0x000fca00078e10ff */
[----:B---3--:R1:W3:Y:S01]  /*0e40*/  LDS R7, [R8] ;  /* 0x0000000008077984 */ /* 0x0082e20000000800 */
[----:B------:R-:W-:Y:S05]  /*0e50*/  BRA.U !UP0, `(.L_x_7) ;  /* 0x0000000508107547 */ /* 0x000fea000b800000 */
[----:B--2---:R-:W2:Y:S01]  /*0e60*/  I2F.U32.RP R11, UR10 ;  /* 0x0000000a000b7d06 */ /* 0x004ea20008209000 */
[----:B------:R-:W-:Y:S01]  /*0e70*/  IMAD.MOV.U32 R12, RZ, RZ, RZ ;  /* 0x000000ffff0c7224 */ /* 0x000fe200078e00ff */
[----:B------:R-:W-:Y:S02]  /*0e80*/  ISETP.NE.U32.AND P0, PT, RZ, UR10, PT ;  /* 0x0000000aff007c0c */ /* 0x000fe4000bf05070 */
[----:B------:R-:W-:-:S04]  /*0e90*/  MOV R10, R5 ;  /* 0x00000005000a7202 */ /* 0x000fc80000000f00 */
[----:B--2---:R-:W2:Y:S02]  /*0ea0*/  MUFU.RCP R11, R11 ;  /* 0x0000000b000b7308 */ /* 0x004ea40000001000 */
[----:B--2---:R-:W-:Y:S02]  /*0eb0*/  IADD3 R14, PT, PT, R11, 0xffffffe, RZ ;  /* 0x0ffffffe0b0e7810 */ /* 0x004fe40007ffe0ff */
[----:B------:R-:W-:-:S04]  /*0ec0*/  LOP3.LUT R11, RZ, UR10, RZ, 0x33, !PT ;  /* 0x0000000aff0b7c12 */ /* 0x000fc8000f8e33ff */
[----:B------:R-:W2:Y:S02]  /*0ed0*/  F2I.FTZ.U32.TRUNC.NTZ R13, R14 ;  /* 0x0000000e000d7305 */ /* 0x000ea4000021f000 */
[----:B--2---:R-:W-:-:S04]  /*0ee0*/  IMAD.MOV R15, RZ, RZ, -R13 ;  /* 0x000000ffff0f7224 */ /* 0x004fc800078e0a0d */
[----:B------:R-:W-:-:S04]  /*0ef0*/  IMAD R15, R15, UR10, RZ ;  /* 0x0000000a0f0f7c24 */ /* 0x000fc8000f8e02ff */
[----:B------:R-:W-:Y:S01]  /*0f00*/  IMAD.HI.U32 R13, R13, R15, R12 ;  /* 0x0000000f0d0d7227 */ /* 0x000fe200078e000c */
[----:B------:R-:W-:-:S07]  /*0f10*/  MOV R12, UR11 ;  /* 0x0000000b000c7c02 */ /* 0x000fce0008000f00 */
.L_x_8:
[----:B------:R-:W-:Y:S01]  /*0f20*/  VIADD R14, R10, 0xfffffffd ;  /* 0xfffffffd0a0e7836 */ /* 0x000fe20000000000 */
[----:B------:R-:W-:Y:S01]  /*0f30*/  IADD3 R12, PT, PT, R12, 0x4, RZ ;  /* 0x000000040c0c7810 */ /* 0x000fe20007ffe0ff */
[----:B------:R-:W-:Y:S02]  /*0f40*/  VIADD R18, R10, 0xffffffff ;  /* 0xffffffff0a127836 */ /* 0x000fe40000000000 */
[----:B------:R-:W-:-:S05]  /*0f50*/  IMAD.HI.U32 R15, R13, R14, RZ ;  /* 0x0000000e0d0f7227 */ /* 0x000fca00078e00ff */
[----:B------:R-:W-:-:S05]  /*0f60*/  IADD3 R15, PT, PT, -R15, RZ, RZ ;  /* 0x000000ff0f0f7210 */ /* 0x000fca0007ffe1ff */
[----:B------:R-:W-:Y:S01]  /*0f70*/  IMAD R16, R15, UR10, R14 ;  /* 0x0000000a0f107c24 */ /* 0x000fe2000f8e020e */
[----:B------:R-:W-:-:S04]  /*0f80*/  IADD3 R14, PT, PT, R10, -0x2, RZ ;  /* 0xfffffffe0a0e7810 */ /* 0x000fc80007ffe0ff */
[----:B------:R-:W-:Y:S01]  /*0f90*/  ISETP.GE.U32.AND P1, PT, R16, UR10, PT ;  /* 0x0000000a10007c0c */ /* 0x000fe2000bf26070 */
[----:B------:R-:W-:-:S05]  /*0fa0*/  IMAD.HI.U32 R15, R13, R14, RZ ;  /* 0x0000000e0d0f7227 */ /* 0x000fca00078e00ff */
[----:B------:R-:W-:-:S05]  /*0fb0*/  IADD3 R15, PT, PT, -R15, RZ, RZ ;  /* 0x000000ff0f0f7210 */ /* 0x000fca0007ffe1ff */
[----:B------:R-:W-:Y:S02]  /*0fc0*/  IMAD R14, R15, UR10, R14 ;  /* 0x0000000a0f0e7c24 */ /* 0x000fe4000f8e020e */
[----:B------:R-:W-:Y:S02]  /*0fd0*/  @P1 VIADD R16, R16, -UR10 ;  /* 0x8000000a10101c36 */ /* 0x000fe40008000000 */
[----:B------:R-:W-:-:S03]  /*0fe0*/  IMAD.HI.U32 R15, R13, R18, RZ ;  /* 0x000000120d0f7227 */ /* 0x000fc600078e00ff */
[----:B------:R-:W-:Y:S01]  /*0ff0*/  ISETP.GE.U32.AND P1, PT, R16, UR10, PT ;  /* 0x0000000a10007c0c */ /* 0x000fe2000bf26070 */
[----:B------:R-:W-:-:S04]  /*1000*/  IMAD.MOV R15, RZ, RZ, -R15 ;  /* 0x000000ffff0f7224 */ /* 0x000fc800078e0a0f */
[----:B------:R-:W-:Y:S02]  /*1010*/  IMAD R18, R15, UR10, R18 ;  /* 0x0000000a0f127c24 */ /* 0x000fe4000f8e0212 */
[----:B------:R-:W-:-:S05]  /*1020*/  IMAD.HI.U32 R15, R13, R10, RZ ;  /* 0x0000000a0d0f7227 */ /* 0x000fca00078e00ff */
[----:B------:R-:W-:Y:S01]  /*1030*/  IADD3 R17, PT, PT, -R15, RZ, RZ ;  /* 0x000000ff0f117210 */ /* 0x000fe20007ffe1ff */
[----:B------:R-:W-:Y:S01]  /*1040*/  @P1 VIADD R16, R16, -UR10 ;  /* 0x8000000a10101c36 */ /* 0x000fe20008000000 */
[----:B------:R-:W-:-:S04]  /*1050*/  ISETP.GE.U32.AND P1, PT, R14, UR10, PT ;  /* 0x0000000a0e007c0c */ /* 0x000fc8000bf26070 */
[----:B------:R-:W-:-:S05]  /*1060*/  SEL R16, R11, R16, !P0 ;  /* 0x000000100b107207 */ /* 0x000fca0004000000 */
[----:B------:R-:W-:-:S04]  /*1070*/  IMAD R16, R16, 0x4, R9 ;  /* 0x0000000410107824 */ /* 0x000fc800078e0209 */
[----:B------:R-:W-:Y:S02]  /*1080*/  @P1 IADD3 R14, PT, PT, R14, -UR10, RZ ;  /* 0x8000000a0e0e1c10 */ /* 0x000fe4000fffe0ff */
[----:B------:R-:W3:Y:S02]  /*1090*/  LDS R16, [R16] ;  /* 0x0000000010107984 */ /* 0x000ee40000000800 */
[----:B------:R-:W-:-:S13]  /*10a0*/  ISETP.GE.U32.AND P1, PT, R14, UR10, PT ;  /* 0x0000000a0e007c0c */ /* 0x000fda000bf26070 */
[----:B------:R-:W-:Y:S02]  /*10b0*/  @P1 IADD3 R14, PT, PT, R14, -UR10, RZ ;  /* 0x8000000a0e0e1c10 */ /* 0x000fe4000fffe0ff */
[----:B------:R-:W-:Y:S02]  /*10c0*/  ISETP.GE.U32.AND P1, PT, R18, UR10, PT ;  /* 0x0000000a12007c0c */ /* 0x000fe4000bf26070 */
[----:B------:R-:W-:-:S05]  /*10d0*/  SEL R14, R11, R14, !P0 ;  /* 0x0000000e0b0e7207 */ /* 0x000fca0004000000 */
[----:B------:R-:W-:-:S06]  /*10e0*/  IMAD R14, R14, 0x4, R9 ;  /* 0x000000040e0e7824 */ /* 0x000fcc00078e0209 */
[----:B------:R-:W-:-:S04]  /*10f0*/  @P1 IADD3 R18, PT, PT, R18, -UR10, RZ ;  /* 0x8000000a12121c10 */ /* 0x000fc8000fffe0ff */
[----:B------:R-:W-:Y:S02]  /*1100*/  ISETP.GE.U32.AND P1, PT, R18, UR10, PT ;  /* 0x0000000a12007c0c */ /* 0x000fe4000bf26070 */
[----:B--23--:R-:W-:Y:S01]  /*1110*/  IADD3 R7, PT, PT, R16, R7, RZ ;  /* 0x0000000710077210 */ /* 0x00cfe20007ffe0ff */
[----:B------:R-:W-:Y:S02]  /*1120*/  IMAD R16, R17, UR10, R10 ;  /* 0x0000000a11107c24 */ /* 0x000fe4000f8e020a */
[----:B------:R-:W-:Y:S02]  /*1130*/  VIADD R10, R10, 0x4 ;  /* 0x000000040a0a7836 */ /* 0x000fe40000000000 */
[----:B------:R-:W-:Y:S06]  /*1140*/  STS [R8], R7 ;  /* 0x0000000708007388 */ /* 0x000fec0000000800 */
[----:B------:R-:W-:Y:S01]  /*1150*/  @P1 VIADD R18, R18, -UR10 ;  /* 0x8000000a12121c36 */ /* 0x000fe20008000000 */
[----:B------:R-:W-:Y:S01]  /*1160*/  ISETP.GE.U32.AND P1, PT, R16, UR10, PT ;  /* 0x0000000a10007c0c */ /* 0x000fe2000bf26070 */
[----:B------:R-:W2:Y:S03]  /*1170*/  LDS R14, [R14] ;  /* 0x000000000e0e7984 */ /* 0x000ea60000000800 */
[----:B------:R-:W-:-:S04]  /*1180*/  SEL R18, R11, R18, !P0 ;  /* 0x000000120b127207 */ /* 0x000fc80004000000 */
[----:B------:R-:W-:-:S05]  /*1190*/  LEA R18, R18, R9, 0x2 ;  /* 0x0000000912127211 */ /* 0x000fca00078e10ff */
[----:B------:R-:W-:-:S05]  /*11a0*/  @P1 VIADD R16, R16, -UR10 ;  /* 0x8000000a10101c36 */ /* 0x000fca0008000000 */
[----:B------:R-:W-:-:S13]  /*11b0*/  ISETP.GE.U32.AND P1, PT, R16, UR10, PT ;  /* 0x0000000a10007c0c */ /* 0x000fda000bf26070 */
[----:B------:R-:W-:Y:S02]  /*11c0*/  @P1 IADD3 R16, PT, PT, R16, -UR10, RZ ;  /* 0x8000000a10101c10 */ /* 0x000fe4000fffe0ff */
[----:B------:R-:W-:Y:S02]  /*11d0*/  ISETP.NE.AND P1, PT, R12, RZ, PT ;  /* 0x000000ff0c00720c */ /* 0x000fe40003f25270 */
[----:B------:R-:W-:-:S04]  /*11e0*/  SEL R16, R11, R16, !P0 ;  /* 0x000000100b107207 */ /* 0x000fc80004000000 */
[----:B------:R-:W-:Y:S01]  /*11f0*/  LEA R16, R16, R9, 0x2 ;  /* 0x0000000910107211 */ /* 0x000fe200078e10ff */
[----:B--2---:R-:W-:-:S05]  /*1200*/  IMAD.IADD R15, R7, 0x1, R14 ;  /* 0x00000001070f7824 */ /* 0x004fca00078e020e */
[----:B------:R-:W-:Y:S04]  /*1210*/  STS [R8], R15 ;  /* 0x0000000f08007388 */ /* 0x000fe80000000800 */
[----:B------:R-:W2:Y:S02]  /*1220*/  LDS R18, [R18] ;  /* 0x0000000012127984 */ /* 0x000ea40000000800 */
[----:B--2---:R-:W-:-:S05]  /*1230*/  IMAD.IADD R17, R15, 0x1, R18 ;  /* 0x000000010f117824 */ /* 0x004fca00078e0212 */
[----:B------:R-:W-:Y:S04]  /*1240*/  STS [R8], R17 ;  /* 0x0000001108007388 */ /* 0x000fe80000000800 */
[----:B------:R-:W2:Y:S02]  /*1250*/  LDS R16, [R16] ;  /* 0x0000000010107984 */ /* 0x000ea40000000800 */
[----:B--2---:R-:W-:-:S05]  /*1260*/  IMAD.IADD R7, R17, 0x1, R16 ;  /* 0x0000000111077824 */ /* 0x004fca00078e0210 */
[----:B------:R2:W-:Y:S01]  /*1270*/  STS [R8], R7 ;  /* 0x0000000708007388 */ /* 0x0005e20000000800 */
[----:B------:R-:W-:Y:S05]  /*1280*/  @P1 BRA `(.L_x_8) ;  /* 0xfffffffc00241947 */ /* 0x000fea000383ffff */
[----:B------:R-:W-:-:S07]  /*1290*/  MOV R13, UR7 ;  /* 0x00000007000d7c02 */ /* 0x000fce0008000f00 */
.L_x_7:
[----:B------:R-:W-:-:S09]  /*12a0*/  UISETP.NE.AND UP1, UPT, UR6, URZ, UPT ;  /* 0x000000ff0600728c */ /* 0x000fd2000bf25270 */
[----:B------:R-:W-:Y:S05]  /*12b0*/  BRA.U !UP1, `(.L_x_6) ;  /* 0x0000000109d47547 */ /* 0x000fea000b800000 */
[----:B------:R-:W4:Y:S01]  /*12c0*/  I2F.U32.RP R12, UR10 ;  /* 0x0000000a000c7d06 */ /* 0x000f220008209000 */
[----:B------:R-:W-:Y:S01]  /*12d0*/  IMAD.MOV.U32 R10, RZ, RZ, RZ ;  /* 0x000000ffff0a7224 */ /* 0x000fe200078e00ff */
[----:B------:R-:W-:Y:S01]  /*12e0*/  IADD3 R13, PT, PT, R6, R13, RZ ;  /* 0x0000000d060d7210 */ /* 0x000fe20007ffe0ff */
[----:B------:R-:W-:Y:S01]  /*12f0*/  UISETP.NE.AND UP1, UPT, UR6, 0x1, UPT ;  /* 0x000000010600788c */ /* 0x000fe2000bf25270 */
[----:B------:R-:W-:-:S04]  /*1300*/  LOP3.LUT R17, RZ, UR10, RZ, 0x33, !PT ;  /* 0x0000000aff117c12 */ /* 0x000fc8000f8e33ff */
[----:B----4-:R-:W2:Y:S02]  /*1310*/  MUFU.RCP R12, R12 ;  /* 0x0000000c000c7308 */ /* 0x010ea40000001000 */
[----:B--2---:R-:W-:-:S06]  /*1320*/  VIADD R11, R12, 0xffffffe ;  /* 0x0ffffffe0c0b7836 */ /* 0x004fcc0000000000 */
[----:B------:R-:W2:Y:S02]  /*1330*/  F2I.FTZ.U32.TRUNC.NTZ R11, R11 ;  /* 0x0000000b000b7305 */ /* 0x000ea4000021f000 */
[----:B--2---:R-:W-:-:S05]  /*1340*/  IADD3 R15, PT, PT, RZ, -R11, RZ ;  /* 0x8000000bff0f7210 */ /* 0x004fca0007ffe0ff */
[----:B------:R-:W-:-:S04]  /*1350*/  IMAD R15, R15, UR10, RZ ;  /* 0x0000000a0f0f7c24 */ /* 0x000fc8000f8e02ff */
[----:B------:R-:W-:-:S06]  /*1360*/  IMAD.HI.U32 R15, R11, R15, R10 ;  /* 0x0000000f0b0f7227 */ /* 0x000fcc00078e000a */
[----:B------:R-:W-:-:S04]  /*1370*/  IMAD.HI.U32 R10, R15, R13, RZ ;  /* 0x0000000d0f0a7227 */ /* 0x000fc800078e00ff */
[----:B------:R-:W-:-:S04]  /*1380*/  IMAD.MOV R10, RZ, RZ, -R10 ;  /* 0x000000ffff0a7224 */ /* 0x000fc800078e0a0a */
[----:B------:R-:W-:-:S05]  /*1390*/  IMAD R10, R10, UR10, R13 ;  /* 0x0000000a0a0a7c24 */ /* 0x000fca000f8e020d */
[----:B------:R-:W-:-:S13]  /*13a0*/  ISETP.GE.U32.AND P0, PT, R10, UR10, PT ;  /* 0x0000000a0a007c0c */ /* 0x000fda000bf06070 */
[----:B------:R-:W-:Y:S02]  /*13b0*/  @P0 IADD3 R10, PT, PT, R10, -UR10, RZ ;  /* 0x8000000a0a0a0c10 */ /* 0x000fe4000fffe0ff */
[----:B------:R-:W-:Y:S02]  /*13c0*/  ISETP.NE.U32.AND P0, PT, RZ, UR10, PT ;  /* 0x0000000aff007c0c */ /* 0x000fe4000bf05070 */
[----:B------:R-:W-:-:S13]  /*13d0*/  ISETP.GE.U32.AND P1, PT, R10, UR10, PT ;  /* 0x0000000a0a007c0c */ /* 0x000fda000bf26070 */
[----:B------:R-:W-:-:S05]  /*13e0*/  @P1 VIADD R10, R10, -UR10 ;  /* 0x8000000a0a0a1c36 */ /* 0x000fca0008000000 */
[----:B------:R-:W-:-:S04]  /*13f0*/  SEL R10, R17, R10, !P0 ;  /* 0x0000000a110a7207 */ /* 0x000fc80004000000 */
[----:B------:R-:W-:-:S06]  /*1400*/  LEA R10, R10, R9, 0x2 ;  /* 0x000000090a0a7211 */ /* 0x000fcc00078e10ff */
[----:B------:R-:W3:Y:S02]  /*1410*/  LDS R10, [R10] ;  /* 0x000000000a0a7984 */ /* 0x000ee40000000800 */
[----:B---3--:R-:W-:-:S05]  /*1420*/  IMAD.IADD R7, R7, 0x1, R10 ;  /* 0x0000000107077824 */ /* 0x008fca00078e020a */
[----:B------:R4:W-:Y:S01]  /*1430*/  STS [R8], R7 ;  /* 0x0000000708007388 */ /* 0x0009e20000000800 */
[----:B------:R-:W-:Y:S05]  /*1440*/  BRA.U !UP1, `(.L_x_6) ;  /* 0x0000000109707547 */ /* 0x000fea000b800000 */
[----:B------:R-:W-:Y:S01]  /*1450*/  IADD3 R10, PT, PT, R13, 0x1, RZ ;  /* 0x000000010d0a7810 */ /* 0x000fe20007ffe0ff */
[----:B------:R-:W-:-:S04]  /*1460*/  UISETP.NE.AND UP1, UPT, UR6, 0x2, UPT ;  /* 0x000000020600788c */ /* 0x000fc8000bf25270 */
[----:B------:R-:W-:-:S04]  /*1470*/  IMAD.HI.U32 R11, R15, R10, RZ ;  /* 0x0000000a0f0b7227 */ /* 0x000fc800078e00ff */
[----:B------:R-:W-:-:S04]  /*1480*/  IMAD.MOV R11, RZ, RZ, -R11 ;  /* 0x000000ffff0b7224 */ /* 0x000fc800078e0a0b */
[----:B------:R-:W-:-:S05]  /*1490*/  IMAD R10, R11, UR10, R10 ;  /* 0x0000000a0b0a7c24 */ /* 0x000fca000f8e020a */
[----:B------:R-:W-:-:S13]  /*14a0*/  ISETP.GE.U32.AND P1, PT, R10, UR10, PT ;  /* 0x0000000a0a007c0c */ /* 0x000fda000bf26070 */
[----:B------:R-:W-:-:S04]  /*14b0*/  @P1 IADD3 R10, PT, PT, R10, -UR10, RZ ;  /* 0x8000000a0a0a1c10 */ /* 0x000fc8000fffe0ff */
[----:B------:R-:W-:-:S13]  /*14c0*/  ISETP.GE.U32.AND P1, PT, R10, UR10, PT ;  /* 0x0000000a0a007c0c */ /* 0x000fda000bf26070 */
[----:B------:R-:W-:-:S05]  /*14d0*/  @P1 VIADD R10, R10, -UR10 ;  /* 0x8000000a0a0a1c36 */ /* 0x000fca0008000000 */
[----:B------:R-:W-:-:S04]  /*14e0*/  SEL R10, R17, R10, !P0 ;  /* 0x0000000a110a7207 */ /* 0x000fc80004000000 */
[----:B------:R-:W-:-:S06]  /*14f0*/  LEA R10, R10, R9, 0x2 ;  /* 0x000000090a0a7211 */ /* 0x000fcc00078e10ff */
[----:B------:R-:W4:Y:S02]  /*1500*/  LDS R10, [R10] ;  /* 0x000000000a0a7984 */ /* 0x000f240000000800 */
[----:B----4-:R-:W-:-:S05]  /*1510*/  IMAD.IADD R7, R7, 0x1, R10 ;  /* 0x0000000107077824 */ /* 0x010fca00078e020a */
[----:B------:R2:W-:Y:S01]  /*1520*/  STS [R8], R7 ;  /* 0x0000000708007388 */ /* 0x0005e20000000800 */
[----:B------:R-:W-:Y:S05]  /*1530*/  BRA.U !UP1, `(.L_x_6) ;  /* 0x0000000109347547 */ /* 0x000fea000b800000 */
[----:B------:R-:W-:-:S05]  /*1540*/  IADD3 R10, PT, PT, R13, 0x2, RZ ;  /* 0x000000020d0a7810 */ /* 0x000fca0007ffe0ff */
        /* <DEDUP_REMOVED lines=9> */
[----:B------:R-:W2:Y:S02]  /*15e0*/  LDS R10, [R10] ;  /* 0x000000000a0a7984 */ /* 0x000ea40000000800 */
[----:B--2---:R-:W-:-:S05]  /*15f0*/  IMAD.IADD R7, R7, 0x1, R10 ;  /* 0x0000000107077824 */ /* 0x004fca00078e020a */
[----:B------:R2:W-:Y:S02]  /*1600*/  STS [R8], R7 ;  /* 0x0000000708007388 */ /* 0x0005e40000000800 */
.L_x_6:
[----:B-12-4-:R-:W1:Y:S02]  /*1610*/  LDC.64 R8, c[0x0][0x390] ;  /* 0x0000e400ff087b82 */ /* 0x016e640000000a00 */
[C---:B-1----:R-:W-:Y:S01]  /*1620*/  IMAD.WIDE.U32 R8, R4.reuse, 0x4, R8 ;  /* 0x0000000404087825 */ /* 0x042fe200078e0008 */
[----:B------:R-:W-:-:S04]  /*1630*/  IADD3 R4, PT, PT, R4, UR10, RZ ;  /* 0x0000000a04047c10 */ /* 0x000fc8000fffe0ff */
[----:B---3--:R3:W-:Y:S01]  /*1640*/  STG.E desc[UR8][R8.64], R7 ;  /* 0x0000000708007986 */ /* 0x0087e2000c101908 */
[----:B------:R-:W-:-:S13]  /*1650*/  ISETP.GE.U32.AND P0, PT, R4, 0x64, PT ;  /* 0x000000640400780c */ /* 0x000fda0003f06070 */
[----:B---3--:R-:W-:Y:S05]  /*1660*/  @!P0 BRA `(.L_x_9) ;  /* 0xfffffff400d88947 */ /* 0x008fea000383ffff */
[----:B------:R-:W-:Y:S05]  /*1670*/  EXIT ;  /* 0x000000000000794d */ /* 0x000fea0003800000 */
.L_x_10:
[----:B------:R-:W-:-:S00]  /*1680*/  BRA `(.L_x_10) ;  /* 0xfffffffc00fc7947 */ /* 0x000fc0000383ffff */
[----:B------:R-:W-:-:S00]  /*1690*/  NOP ;  /* 0x0000000000007918 */ /* 0x000fc00000000000 */
        /* <DEDUP_REMOVED lines=14> */
.L_x_11:


//--------------------- .nv.shared._Z17perTheadHistogramILi96ELi100EEvPiiS0_ --------------------------
	.section	.nv.shared._Z17perTheadHistogramILi96ELi100EEvPiiS0_,"aw",@nobits
	.sectionflags	@""
	.align	4
.nv.shared._Z17perTheadHistogramILi96ELi100EEvPiiS0_:
	.zero		39424


//--------------------- .nv.shared.reserved.0     --------------------------
	.section	.nv.shared.reserved.0,"aw",@nobits
	.weak		__nv_reservedSMEM_offset_0_alias
	.size		__nv_reservedSMEM_offset_0_alias, 0, 64
	.other		__nv_reservedSMEM_offset_0_alias,@"STO_CUDA_RESERVED_SHARED STV_DEFAULT"
__nv_reservedSMEM_offset_0_alias:
	.zero		0
	.zero		64


//--------------------- .nv.constant0._Z17perTheadHistogramILi96ELi100EEvPiiS0_ --------------------------
	.section	.nv.constant0._Z17perTheadHistogramILi96ELi100EEvPiiS0_,"a",@progbits
	.sectionflags	@""
	.align	4
.nv.constant0._Z17perTheadHistogramILi96ELi100EEvPiiS0_:
	.zero		920


//--------------------- SYMBOLS --------------------------

	.type		.nv.reservedSmem.offset0,@object
	.size		.nv.reservedSmem.offset0,0x4
	.type		.nv.reservedSmem.cap,@object
	.size		.nv.reservedSmem.cap,0x4
